	.headerflags	@"EF_CUDA_TEXMODE_UNIFIED EF_CUDA_64BIT_ADDRESS EF_CUDA_ACCELERATORS EF_CUDA_SM90 EF_CUDA_VIRTUAL_SM(EF_CUDA_SM90)"
	.elftype	@"ET_EXEC"


//--------------------- .nv.info                  --------------------------
	.section	.nv.info,"",@"SHT_CUDA_INFO"
	.align	4


	//----- nvinfo : EIATTR_REGCOUNT
	.align		4
        /*0000*/ 	.byte	0x04, 0x2f
        /*0002*/ 	.short	(.L_3 - .L_2)
	.align		4
.L_2:
        /*0004*/ 	.word	index@(triton_poi_fused__native_batch_norm_legit_no_training_13)
        /*0008*/ 	.word	0x00000012


	//----- nvinfo : EIATTR_MIN_STACK_SIZE
	.align		4
.L_3:
        /*000c*/ 	.byte	0x04, 0x12
        /*000e*/ 	.short	(.L_5 - .L_4)
	.align		4
.L_4:
        /*0010*/ 	.word	index@(triton_poi_fused__native_batch_norm_legit_no_training_13)
        /*0014*/ 	.word	0x00000000


	//----- nvinfo : EIATTR_FRAME_SIZE
	.align		4
.L_5:
        /*0018*/ 	.byte	0x04, 0x11
        /*001a*/ 	.short	(.L_7 - .L_6)
	.align		4
.L_6:
        /*001c*/ 	.word	index@(triton_poi_fused__native_batch_norm_legit_no_training_13)
        /*0020*/ 	.word	0x00000000


	//----- nvinfo : EIATTR_MIN_STACK_SIZE
	.align		4
.L_7:
        /*0024*/ 	.byte	0x04, 0x12
        /*0026*/ 	.short	(.L_9 - .L_8)
	.align		4
.L_8:
        /*0028*/ 	.word	index@(triton_poi_fused__native_batch_norm_legit_no_training_13)
        /*002c*/ 	.word	0x00000000
.L_9:


//--------------------- .nv.info.triton_poi_fused__native_batch_norm_legit_no_training_13 --------------------------
	.section	.nv.info.triton_poi_fused__native_batch_norm_legit_no_training_13,"",@"SHT_CUDA_INFO"
	.sectionflags	@""
	.align	4


	//----- nvinfo : EIATTR_CUDA_API_VERSION
	.align		4
        /*0000*/ 	.byte	0x04, 0x37
        /*0002*/ 	.short	(.L_11 - .L_10)
.L_10:
        /*0004*/ 	.word	0x0000007c


	//----- nvinfo : EIATTR_KPARAM_INFO
	.align		4
.L_11:
        /*0008*/ 	.byte	0x04, 0x17
        /*000a*/ 	.short	(.L_13 - .L_12)
.L_12:
        /*000c*/ 	.word	0x00000000
        /*0010*/ 	.short	0x0006
        /*0012*/ 	.short	0x0030
        /*0014*/ 	.byte	0x00, 0xf0, 0x11, 0x00


	//----- nvinfo : EIATTR_KPARAM_INFO
	.align		4
.L_13:
        /*0018*/ 	.byte	0x04, 0x17
        /*001a*/ 	.short	(.L_15 - .L_14)
.L_14:
        /*001c*/ 	.word	0x00000000
        /*0020*/ 	.short	0x0005
        /*0022*/ 	.short	0x0028
        /*0024*/ 	.byte	0x00, 0xf4, 0x21, 0x00


	//----- nvinfo : EIATTR_KPARAM_INFO
	.align		4
.L_15:
        /*0028*/ 	.byte	0x04, 0x17
        /*002a*/ 	.short	(.L_17 - .L_16)
.L_16:
        /*002c*/ 	.word	0x00000000
        /*0030*/ 	.short	0x0004
        /*0032*/ 	.short	0x0020
        /*0034*/ 	.byte	0x00, 0xf4, 0x21, 0x00


	//----- nvinfo : EIATTR_KPARAM_INFO
	.align		4
.L_17:
        /*0038*/ 	.byte	0x04, 0x17
        /*003a*/ 	.short	(.L_19 - .L_18)
.L_18:
        /*003c*/ 	.word	0x00000000
        /*0040*/ 	.short	0x0003
        /*0042*/ 	.short	0x0018
        /*0044*/ 	.byte	0x00, 0xf4, 0x21, 0x00


	//----- nvinfo : EIATTR_KPARAM_INFO
	.align		4
.L_19:
        /*0048*/ 	.byte	0x04, 0x17
        /*004a*/ 	.short	(.L_21 - .L_20)
.L_20:
        /*004c*/ 	.word	0x00000000
        /*0050*/ 	.short	0x0002
        /*0052*/ 	.short	0x0010
        /*0054*/ 	.byte	0x00, 0xf4, 0x21, 0x00


	//----- nvinfo : EIATTR_KPARAM_INFO
	.align		4
.L_21:
        /*0058*/ 	.byte	0x04, 0x17
        /*005a*/ 	.short	(.L_23 - .L_22)
.L_22:
        /*005c*/ 	.word	0x00000000
        /*0060*/ 	.short	0x0001
        /*0062*/ 	.short	0x0008
        /*0064*/ 	.byte	0x00, 0xf4, 0x21, 0x00


	//----- nvinfo : EIATTR_KPARAM_INFO
	.align		4
.L_23:
        /*0068*/ 	.byte	0x04, 0x17
        /*006a*/ 	.short	(.L_25 - .L_24)
.L_24:
        /*006c*/ 	.word	0x00000000
        /*0070*/ 	.short	0x0000
        /*0072*/ 	.short	0x0000
        /*0074*/ 	.byte	0x00, 0xf4, 0x21, 0x00


	//----- nvinfo : EIATTR_SPARSE_MMA_MASK
	.align		4
.L_25:
        /*0078*/ 	.byte	0x03, 0x50
        /*007a*/ 	.short	0x0000


	//----- nvinfo : EIATTR_MAXREG_COUNT
	.align		4
        /*007c*/ 	.byte	0x03, 0x1b
        /*007e*/ 	.short	0x00ff


	//----- nvinfo : EIATTR_EXIT_INSTR_OFFSETS
	.align		4
        /*0080*/ 	.byte	0x04, 0x1c
        /*0082*/ 	.short	(.L_27 - .L_26)


	//   ....[0]....
.L_26:
        /*0084*/ 	.word	0x00000390


	//----- nvinfo : EIATTR_REQNTID
	.align		4
.L_27:
        /*0088*/ 	.byte	0x04, 0x10
        /*008a*/ 	.short	(.L_29 - .L_28)
.L_28:
        /*008c*/ 	.word	0x00000080
        /*0090*/ 	.word	0x00000001
        /*0094*/ 	.word	0x00000001


	//----- nvinfo : EIATTR_CBANK_PARAM_SIZE
	.align		4
.L_29:
        /*0098*/ 	.byte	0x03, 0x19
        /*009a*/ 	.short	0x0034


	//----- nvinfo : EIATTR_PARAM_CBANK
	.align		4
        /*009c*/ 	.byte	0x04, 0x0a
        /*009e*/ 	.short	(.L_31 - .L_30)
	.align		4
.L_30:
        /*00a0*/ 	.word	index@(.nv.constant0.triton_poi_fused__native_batch_norm_legit_no_training_13)
        /*00a4*/ 	.short	0x0210
        /*00a6*/ 	.short	0x0034


	//----- nvinfo : EIATTR_SW_WAR
	.align		4
.L_31:
        /*00a8*/ 	.byte	0x04, 0x36
        /*00aa*/ 	.short	(.L_33 - .L_32)
.L_32:
        /*00ac*/ 	.word	0x00000008
.L_33:


//--------------------- .nv.callgraph             --------------------------
	.section	.nv.callgraph,"",@"SHT_CUDA_CALLGRAPH"
	.align	4
	.sectionentsize	8
	.align		4
        /*0000*/ 	.word	0x00000000
	.align		4
        /*0004*/ 	.word	0xffffffff
	.align		4
        /*0008*/ 	.word	0x00000000
	.align		4
        /*000c*/ 	.word	0xfffffffe
	.align		4
        /*0010*/ 	.word	0x00000000
	.align		4
        /*0014*/ 	.word	0xfffffffd
	.align		4
        /*0018*/ 	.word	0x00000000
	.align		4
        /*001c*/ 	.word	0xfffffffc


//--------------------- .nv.constant4             --------------------------
	.section	.nv.constant4,"a",@progbits
	.align	8
	.align		8
.nv.constant4:
        /*0000*/ 	.dword	_$_str
	.align		8
        /*0008*/ 	.dword	_$_str_$_2


//--------------------- .text.triton_poi_fused__native_batch_norm_legit_no_training_13 --------------------------
	.section	.text.triton_poi_fused__native_batch_norm_legit_no_training_13,"ax",@progbits
	.align	128
        .global         triton_poi_fused__native_batch_norm_legit_no_training_13
        .type           triton_poi_fused__native_batch_norm_legit_no_training_13,@function
        .size           triton_poi_fused__native_batch_norm_legit_no_training_13,(.L_x_1 - triton_poi_fused__native_batch_norm_legit_no_training_13)
        .other          triton_poi_fused__native_batch_norm_legit_no_training_13,@"STO_CUDA_ENTRY STV_DEFAULT"
triton_poi_fused__native_batch_norm_legit_no_training_13:
.text.triton_poi_fused__native_batch_norm_legit_no_training_13:
[----:B------:R-:W-:Y:S01]  /*0000*/  LDC R1, c[0x0][0x28] ;  /* 0x00000a00ff017b82 */ /* 0x000fe20000000800 */
[----:B------:R-:W1:Y:S07]  /*0010*/  S2R R0, SR_TID.X ;  /* 0x0000000000007919 */ /* 0x000e6e0000002100 */
[----:B------:R-:W2:Y:S01]  /*0020*/  LDC.64 R2, c[0x0][0x220] ;  /* 0x00008800ff027b82 */ /* 0x000ea20000000a00 */
[----:B------:R-:W-:Y:S01]  /*0030*/  ULDC.64 UR4, c[0x0][0x208] ;  /* 0x0000820000047ab9 */ /* 0x000fe20000000a00 */
[----:B------:R-:W3:Y:S06]  /*0040*/  S2R R7, SR_CTAID.X ;  /* 0x0000000000077919 */ /* 0x000eec0000002500 */
[----:B------:R-:W4:Y:S08]  /*0050*/  LDC.64 R8, c[0x0][0x228] ;  /* 0x00008a00ff087b82 */ /* 0x000f300000000a00 */
[----:B------:R-:W5:Y:S01]  /*0060*/  LDC.64 R10, c[0x0][0x230] ;  /* 0x00008c00ff0a7b82 */ /* 0x000f620000000a00 */
[----:B-1----:R-:W-:-:S02]  /*0070*/  SHF.L.U32 R0, R0, 0x1, RZ ;  /* 0x0000000100007819 */ /* 0x002fc400000006ff */
[----:B---3--:R-:W-:Y:S02]  /*0080*/  SHF.R.S32.HI R5, RZ, 0x17, R7 ;  /* 0x00000017ff057819 */ /* 0x008fe40000011407 */
[----:B------:R-:W-:Y:S02]  /*0090*/  LOP3.LUT R0, R0, 0xfe, RZ, 0xc0, !PT ;  /* 0x000000fe00007812 */ /* 0x000fe400078ec0ff */
[----:B------:R-:W-:Y:S02]  /*00a0*/  SGXT R5, R5, 0x1 ;  /* 0x000000010505781a */ /* 0x000fe40000000200 */
[----:B------:R-:W-:Y:S02]  /*00b0*/  LEA R0, R7, R0, 0x8 ;  /* 0x0000000007007211 */ /* 0x000fe400078e40ff */
[----:B------:R-:W1:Y:S02]  /*00c0*/  LDC.64 R6, c[0x0][0x218] ;  /* 0x00008600ff067b82 */ /* 0x000e640000000a00 */
[----:B------:R-:W-:-:S04]  /*00d0*/  LEA.HI R5, R5, R0, RZ, 0x5 ;  /* 0x0000000005057211 */ /* 0x000fc800078f28ff */
[----:B------:R-:W-:-:S04]  /*00e0*/  LOP3.LUT R5, R5, 0xffffffe0, RZ, 0xc0, !PT ;  /* 0xffffffe005057812 */ /* 0x000fc800078ec0ff */
[----:B------:R-:W-:Y:S02]  /*00f0*/  IADD3 R13, R0, -R5, RZ ;  /* 0x80000005000d7210 */ /* 0x000fe40007ffe0ff */
[----:B------:R-:W3:Y:S03]  /*0100*/  LDC.64 R4, c[0x0][0x210] ;  /* 0x00008400ff047b82 */ /* 0x000ee60000000a00 */
[----:B--2---:R-:W-:-:S06]  /*0110*/  IMAD.WIDE R2, R13, 0x4, R2 ;  /* 0x000000040d027825 */ /* 0x004fcc00078e0202 */
[----:B------:R-:W2:Y:S01]  /*0120*/  LDG.E.EL.64 R2, desc[UR4][R2.64] ;  /* 0x0000000402027981 */ /* 0x000ea2000c2e1b00 */
[----:B-1----:R-:W-:-:S06]  /*0130*/  IMAD.WIDE R6, R13, 0x4, R6 ;  /* 0x000000040d067825 */ /* 0x002fcc00078e0206 */
[----:B------:R-:W2:Y:S01]  /*0140*/  LDG.E.EL.64 R6, desc[UR4][R6.64] ;  /* 0x0000000406067981 */ /* 0x000ea2000c2e1b00 */
[----:B---3--:R-:W-:-:S06]  /*0150*/  IMAD.WIDE R4, R0, 0x4, R4 ;  /* 0x0000000400047825 */ /* 0x008fcc00078e0204 */
[----:B------:R-:W3:Y:S01]  /*0160*/  LDG.E.64 R4, desc[UR4][R4.64] ;  /* 0x0000000404047981 */ /* 0x000ee2000c1e1b00 */
[----:B----4-:R-:W-:-:S04]  /*0170*/  IMAD.WIDE R8, R13, 0x4, R8 ;  /* 0x000000040d087825 */ /* 0x010fc800078e0208 */
[----:B-----5:R-:W-:Y:S02]  /*0180*/  IMAD.WIDE R10, R13, 0x4, R10 ;  /* 0x000000040d0a7825 */ /* 0x020fe400078e020a */
[----:B------:R-:W4:Y:S04]  /*0190*/  LDG.E.EL.64 R8, desc[UR4][R8.64] ;  /* 0x0000000408087981 */ /* 0x000f28000c2e1b00 */
[----:B------:R-:W4:Y:S01]  /*01a0*/  LDG.E.EL.64 R10, desc[UR4][R10.64] ;  /* 0x000000040a0a7981 */ /* 0x000f22000c2e1b00 */
[----:B------:R-:W-:Y:S01]  /*01b0*/  HFMA2.MMA R15, -RZ, RZ, 1.625, 0 ;  /* 0x3e800000ff0f7435 */ /* 0x000fe200000001ff */
[----:B--2---:R-:W-:Y:S01]  /*01c0*/  FADD R2, R2, 9.9999997473787516356e-06 ;  /* 0x3727c5ac02027421 */ /* 0x004fe20000000000 */
[----:B------:R-:W-:-:S03]  /*01d0*/  FADD R12, R3, 9.9999997473787516356e-06 ;  /* 0x3727c5ac030c7421 */ /* 0x000fc60000000000 */
[----:B------:R1:W2:Y:S08]  /*01e0*/  MUFU.SQRT R13, R2 ;  /* 0x00000002000d7308 */ /* 0x0002b00000002000 */
[----:B------:R-:W5:Y:S01]  /*01f0*/  MUFU.SQRT R14, R12 ;  /* 0x0000000c000e7308 */ /* 0x000f620000002000 */
[----:B-1----:R-:W1:Y:S01]  /*0200*/  LDC.64 R2, c[0x0][0x238] ;  /* 0x00008e00ff027b82 */ /* 0x002e620000000a00 */
[----:B--2---:R-:W-:-:S02]  /*0210*/  FSETP.GT.AND P0, PT, R13, 8.50705917302346158658e+37, PT ;  /* 0x7e8000000d00780b */ /* 0x004fc40003f04000 */
[----:B------:R-:W-:Y:S02]  /*0220*/  FSETP.GEU.AND P2, PT, R13, 1.175494350822287508e-38, PT ;  /* 0x008000000d00780b */ /* 0x000fe40003f4e000 */
[C---:B-----5:R-:W-:Y:S02]  /*0230*/  FSETP.GT.AND P1, PT, R14.reuse, 8.50705917302346158658e+37, PT ;  /* 0x7e8000000e00780b */ /* 0x060fe40003f24000 */
[----:B------:R-:W-:-:S07]  /*0240*/  FSETP.GEU.AND P3, PT, R14, 1.175494350822287508e-38, PT ;  /* 0x008000000e00780b */ /* 0x000fce0003f6e000 */
[----:B------:R-:W-:-:S04]  /*0250*/  @P0 FMUL R13, R13, 0.25 ;  /* 0x3e8000000d0d0820 */ /* 0x000fc80000400000 */
[----:B------:R-:W-:Y:S01]  /*0260*/  @!P2 FMUL R13, R13, 16777216 ;  /* 0x4b8000000d0da820 */ /* 0x000fe20000400000 */
[----:B------:R-:W-:-:S04]  /*0270*/  @P1 FMUL R14, R14, 0.25 ;  /* 0x3e8000000e0e1820 */ /* 0x000fc80000400000 */
[----:B------:R-:W-:Y:S01]  /*0280*/  @!P3 FMUL R14, R14, 16777216 ;  /* 0x4b8000000e0eb820 */ /* 0x000fe20000400000 */
[----:B------:R-:W2:Y:S01]  /*0290*/  MUFU.RCP R13, R13 ;  /* 0x0000000d000d7308 */ /* 0x000ea20000001000 */
[----:B------:R-:W-:-:S07]  /*02a0*/  FSEL R12, R15, 1, P0 ;  /* 0x3f8000000f0c7808 */ /* 0x000fce0000000000 */
[----:B------:R-:W5:Y:S01]  /*02b0*/  MUFU.RCP R14, R14 ;  /* 0x0000000e000e7308 */ /* 0x000f620000001000 */
[----:B------:R-:W-:Y:S01]  /*02c0*/  FSEL R15, R15, 1, P1 ;  /* 0x3f8000000f0f7808 */ /* 0x000fe20000800000 */
[----:B------:R-:W-:Y:S01]  /*02d0*/  @!P2 FMUL R12, R12, 16777216 ;  /* 0x4b8000000c0ca820 */ /* 0x000fe20000400000 */
[----:B---3--:R-:W-:-:S03]  /*02e0*/  FADD R4, R4, -R6 ;  /* 0x8000000604047221 */ /* 0x008fc60000000000 */
[----:B------:R-:W-:Y:S01]  /*02f0*/  @!P3 FMUL R15, R15, 16777216 ;  /* 0x4b8000000f0fb820 */ /* 0x000fe20000400000 */
[----:B------:R-:W-:Y:S01]  /*0300*/  FADD R5, R5, -R7 ;  /* 0x8000000705057221 */ /* 0x000fe20000000000 */
[----:B--2---:R-:W-:Y:S02]  /*0310*/  FMUL R13, R13, R12 ;  /* 0x0000000c0d0d7220 */ /* 0x004fe40000400000 */
[----:B-----5:R-:W-:Y:S02]  /*0320*/  FMUL R6, R14, R15 ;  /* 0x0000000f0e067220 */ /* 0x020fe40000400000 */
[----:B------:R-:W-:Y:S02]  /*0330*/  FMUL R13, R4, R13 ;  /* 0x0000000d040d7220 */ /* 0x000fe40000400000 */
[----:B------:R-:W-:Y:S01]  /*0340*/  FMUL R6, R5, R6 ;  /* 0x0000000605067220 */ /* 0x000fe20000400000 */
[----:B-1----:R-:W-:-:S04]  /*0350*/  IMAD.WIDE R2, R0, 0x4, R2 ;  /* 0x0000000400027825 */ /* 0x002fc800078e0202 */
[----:B----4-:R-:W-:Y:S01]  /*0360*/  FFMA R8, R8, R13, R10 ;  /* 0x0000000d08087223 */ /* 0x010fe2000000000a */
[----:B------:R-:W-:-:S05]  /*0370*/  FFMA R9, R9, R6, R11 ;  /* 0x0000000609097223 */ /* 0x000fca000000000b */
[----:B------:R-:W-:Y:S01]  /*0380*/  STG.E.64 desc[UR4][R2.64], R8 ;  /* 0x0000000802007986 */ /* 0x000fe2000c101b04 */
[----:B------:R-:W-:Y:S05]  /*0390*/  EXIT ;  /* 0x000000000000794d */ /* 0x000fea0003800000 */
.L_x_0:
[----:B------:R-:W-:-:S00]  /*03a0*/  BRA `(.L_x_0) ;  /* 0xfffffffc00fc7947 */ /* 0x000fc0000383ffff */
[----:B------:R-:W-:-:S00]  /*03b0*/  NOP ;  /* 0x0000000000007918 */ /* 0x000fc00000000000 */
        /* <DEDUP_REMOVED lines=12> */
.L_x_1:


//--------------------- .nv.global.init           --------------------------
	.section	.nv.global.init,"aw",@progbits
.nv.global.init:
	.type		_$_str,@object
	.size		_$_str,(_$_str_$_2 - _$_str)
_$_str:
        /*0000*/ 	.byte	0x5f, 0x5f, 0x43, 0x55, 0x44, 0x41, 0x5f, 0x46, 0x54, 0x5a, 0x00
	.type		_$_str_$_2,@object
	.size		_$_str_$_2,(.L_1 - _$_str_$_2)
_$_str_$_2:
        /*000b*/ 	.byte	0x5f, 0x5f, 0x43, 0x55, 0x44, 0x41, 0x5f, 0x50, 0x52, 0x45, 0x43, 0x5f, 0x53, 0x51, 0x52, 0x54
        /*001b*/ 	.byte	0x00
.L_1:


//--------------------- .nv.constant0.triton_poi_fused__native_batch_norm_legit_no_training_13 --------------------------
	.section	.nv.constant0.triton_poi_fused__native_batch_norm_legit_no_training_13,"a",@progbits
	.sectionflags	@""
	.align	4
.nv.constant0.triton_poi_fused__native_batch_norm_legit_no_training_13:
	.zero		580
